//
// Generated by NVIDIA NVVM Compiler
//
// Compiler Build ID: CL-36424714
// Cuda compilation tools, release 13.0, V13.0.88
// Based on NVVM 20.0.0
//

.version 9.0
.target sm_100
.address_size 64

	// .globl	_Z4spmvPiS_PdS0_S0_iii

.visible .entry _Z4spmvPiS_PdS0_S0_iii(
	.param .u64 .ptr .align 1 _Z4spmvPiS_PdS0_S0_iii_param_0,
	.param .u64 .ptr .align 1 _Z4spmvPiS_PdS0_S0_iii_param_1,
	.param .u64 .ptr .align 1 _Z4spmvPiS_PdS0_S0_iii_param_2,
	.param .u64 .ptr .align 1 _Z4spmvPiS_PdS0_S0_iii_param_3,
	.param .u64 .ptr .align 1 _Z4spmvPiS_PdS0_S0_iii_param_4,
	.param .u32 _Z4spmvPiS_PdS0_S0_iii_param_5,
	.param .u32 _Z4spmvPiS_PdS0_S0_iii_param_6,
	.param .u32 _Z4spmvPiS_PdS0_S0_iii_param_7
)
{
	.reg .pred 	%p<11>;
	.reg .b32 	%r<40>;
	.reg .b64 	%rd<25>;
	.reg .b64 	%fd<10>;

	ld.param.u64 	%rd9, [_Z4spmvPiS_PdS0_S0_iii_param_0];
	ld.param.u64 	%rd5, [_Z4spmvPiS_PdS0_S0_iii_param_1];
	ld.param.u64 	%rd6, [_Z4spmvPiS_PdS0_S0_iii_param_2];
	ld.param.u64 	%rd7, [_Z4spmvPiS_PdS0_S0_iii_param_3];
	ld.param.u64 	%rd8, [_Z4spmvPiS_PdS0_S0_iii_param_4];
	ld.param.u32 	%r16, [_Z4spmvPiS_PdS0_S0_iii_param_5];
	ld.param.u32 	%r15, [_Z4spmvPiS_PdS0_S0_iii_param_7];
	cvta.to.global.u64 	%rd1, %rd9;
	mov.u32 	%r17, %ctaid.x;
	mov.u32 	%r18, %ntid.x;
	mov.u32 	%r19, %tid.x;
	mad.lo.s32 	%r1, %r17, %r18, %r19;
	setp.ge.s32 	%p1, %r1, %r16;
	@%p1 bra 	$L__BB0_11;
	setp.lt.s32 	%p2, %r15, 1;
	mov.b32 	%r36, 0;
	mov.u32 	%r37, %r15;
	@%p2 bra 	$L__BB0_4;
	add.s32 	%r34, %r15, -1;
	mov.b32 	%r36, 0;
	mov.u32 	%r37, %r15;
$L__BB0_3:
	sub.s32 	%r22, %r34, %r36;
	shr.u32 	%r23, %r22, 31;
	add.s32 	%r24, %r22, %r23;
	shr.s32 	%r25, %r24, 1;
	add.s32 	%r26, %r25, %r36;
	mul.wide.s32 	%rd10, %r26, 4;
	add.s64 	%rd11, %rd1, %rd10;
	ld.global.u32 	%r27, [%rd11];
	setp.lt.s32 	%p3, %r27, %r1;
	add.s32 	%r28, %r26, 1;
	add.s32 	%r29, %r26, -1;
	selp.b32 	%r36, %r28, %r36, %p3;
	selp.b32 	%r34, %r34, %r29, %p3;
	setp.eq.s32 	%p4, %r27, %r1;
	selp.b32 	%r37, %r26, %r37, %p4;
	setp.le.s32 	%p5, %r36, %r34;
	@%p5 bra 	$L__BB0_3;
$L__BB0_4:
	setp.eq.s32 	%p6, %r37, %r15;
	@%p6 bra 	$L__BB0_6;
	mul.wide.s32 	%rd12, %r37, 4;
	add.s64 	%rd13, %rd1, %rd12;
	ld.global.u32 	%r30, [%rd13];
	setp.eq.s32 	%p7, %r30, %r1;
	selp.b32 	%r36, %r37, %r36, %p7;
$L__BB0_6:
	setp.ge.s32 	%p8, %r36, %r15;
	mov.f64 	%fd9, 0d0000000000000000;
	@%p8 bra 	$L__BB0_10;
	cvta.to.global.u64 	%rd2, %rd6;
	cvta.to.global.u64 	%rd3, %rd5;
	cvta.to.global.u64 	%rd4, %rd7;
	mov.f64 	%fd9, 0d0000000000000000;
$L__BB0_8:
	mul.wide.s32 	%rd14, %r36, 4;
	add.s64 	%rd15, %rd1, %rd14;
	ld.global.u32 	%r31, [%rd15];
	setp.ne.s32 	%p9, %r31, %r1;
	@%p9 bra 	$L__BB0_10;
	mul.wide.s32 	%rd16, %r36, 8;
	add.s64 	%rd17, %rd2, %rd16;
	ld.global.f64 	%fd6, [%rd17];
	add.s64 	%rd19, %rd3, %rd14;
	ld.global.u32 	%r32, [%rd19];
	mul.wide.s32 	%rd20, %r32, 8;
	add.s64 	%rd21, %rd4, %rd20;
	ld.global.f64 	%fd7, [%rd21];
	fma.rn.f64 	%fd9, %fd6, %fd7, %fd9;
	add.s32 	%r36, %r36, 1;
	setp.ne.s32 	%p10, %r36, %r15;
	@%p10 bra 	$L__BB0_8;
$L__BB0_10:
	cvta.to.global.u64 	%rd22, %rd8;
	mul.wide.s32 	%rd23, %r1, 8;
	add.s64 	%rd24, %rd22, %rd23;
	st.global.f64 	[%rd24], %fd9;
$L__BB0_11:
	ret;

}


// ===== COMPILED SASS (sm_100) =====

	.target	sm_100

	.elftype	@"ET_EXEC"


//--------------------- .note.nv.tkinfo           --------------------------
	.section	.note.nv.tkinfo,"",@"SHT_NOTE"
	.sectionflags	@"SHF_NOTE_NV_TKINFO"
	.tkinfo
        /*0018*/ 	.word	0x00000002
        /*0030*/ 	.string	""
        /*0030*/ 	.string	"ptxas"
        /*0030*/ 	.string	"Cuda compilation tools, release 13.0, V13.0.88"
        /*0030*/ 	.string	"Build cuda_13.0.r13.0/compiler.36424714_0"
        /*0030*/ 	.string	"-arch sm_100 -m 64 "



//--------------------- .note.nv.cuinfo           --------------------------
	.section	.note.nv.cuinfo,"",@"SHT_NOTE"
	.sectionflags	@"SHF_NOTE_NV_CUINFO"
        /*0018*/ 	.short	0x0002
        /*001a*/ 	.short	0x0064
        /*001c*/ 	.short	0x0082
	.zero		2


//--------------------- .nv.info                  --------------------------
	.section	.nv.info,"",@"SHT_CUDA_INFO"
	.align	4


	//----- nvinfo : EIATTR_REGCOUNT
	.align		4
        /*0000*/ 	.byte	0x04, 0x2f
        /*0002*/ 	.short	(.L_1 - .L_0)
	.align		4
.L_0:
        /*0004*/ 	.word	index@(_Z4spmvPiS_PdS0_S0_iii)
        /*0008*/ 	.word	0x00000016


	//----- nvinfo : EIATTR_FRAME_SIZE
	.align		4
.L_1:
        /*000c*/ 	.byte	0x04, 0x11
        /*000e*/ 	.short	(.L_3 - .L_2)
	.align		4
.L_2:
        /*0010*/ 	.word	index@(_Z4spmvPiS_PdS0_S0_iii)
        /*0014*/ 	.word	0x00000000


	//----- nvinfo : EIATTR_MIN_STACK_SIZE
	.align		4
.L_3:
        /*0018*/ 	.byte	0x04, 0x12
        /*001a*/ 	.short	(.L_5 - .L_4)
	.align		4
.L_4:
        /*001c*/ 	.word	index@(_Z4spmvPiS_PdS0_S0_iii)
        /*0020*/ 	.word	0x00000000
.L_5:


//--------------------- .nv.compat                --------------------------
	.section	.nv.compat,"",@"SHT_CUDA_COMPAT_INFO"
	.align	4
        /*0000*/ 	.byte	0x02, 0x09, 0x00, 0x00, 0x02, 0x02, 0x01, 0x00, 0x02, 0x05, 0x05, 0x00, 0x03, 0x07, 0x01, 0x01
        /*0010*/ 	.byte	0x02, 0x03, 0x00, 0x00, 0x02, 0x06, 0x01, 0x00, 0x04, 0x0b, 0x08, 0x00, 0x01, 0x00, 0x00, 0x00
        /*0020*/ 	.byte	0x00, 0x00, 0x00, 0x00


//--------------------- .nv.info._Z4spmvPiS_PdS0_S0_iii --------------------------
	.section	.nv.info._Z4spmvPiS_PdS0_S0_iii,"",@"SHT_CUDA_INFO"
	.sectionflags	@""
	.align	4


	//----- nvinfo : EIATTR_CUDA_API_VERSION
	.align		4
        /*0000*/ 	.byte	0x04, 0x37
        /*0002*/ 	.short	(.L_7 - .L_6)
.L_6:
        /*0004*/ 	.word	0x00000082


	//----- nvinfo : EIATTR_KPARAM_INFO
	.align		4
.L_7:
        /*0008*/ 	.byte	0x04, 0x17
        /*000a*/ 	.short	(.L_9 - .L_8)
.L_8:
        /*000c*/ 	.word	0x00000000
        /*0010*/ 	.short	0x0007
        /*0012*/ 	.short	0x0030
        /*0014*/ 	.byte	0x00, 0xf0, 0x11, 0x00


	//----- nvinfo : EIATTR_KPARAM_INFO
	.align		4
.L_9:
        /*0018*/ 	.byte	0x04, 0x17
        /*001a*/ 	.short	(.L_11 - .L_10)
.L_10:
        /*001c*/ 	.word	0x00000000
        /*0020*/ 	.short	0x0006
        /*0022*/ 	.short	0x002c
        /*0024*/ 	.byte	0x00, 0xf0, 0x11, 0x00


	//----- nvinfo : EIATTR_KPARAM_INFO
	.align		4
.L_11:
        /*0028*/ 	.byte	0x04, 0x17
        /*002a*/ 	.short	(.L_13 - .L_12)
.L_12:
        /*002c*/ 	.word	0x00000000
        /*0030*/ 	.short	0x0005
        /*0032*/ 	.short	0x0028
        /*0034*/ 	.byte	0x00, 0xf0, 0x11, 0x00


	//----- nvinfo : EIATTR_KPARAM_INFO
	.align		4
.L_13:
        /*0038*/ 	.byte	0x04, 0x17
        /*003a*/ 	.short	(.L_15 - .L_14)
.L_14:
        /*003c*/ 	.word	0x00000000
        /*0040*/ 	.short	0x0004
        /*0042*/ 	.short	0x0020
        /*0044*/ 	.byte	0x00, 0xf5, 0x21, 0x00


	//----- nvinfo : EIATTR_KPARAM_INFO
	.align		4
.L_15:
        /*0048*/ 	.byte	0x04, 0x17
        /*004a*/ 	.short	(.L_17 - .L_16)
.L_16:
        /*004c*/ 	.word	0x00000000
        /*0050*/ 	.short	0x0003
        /*0052*/ 	.short	0x0018
        /*0054*/ 	.byte	0x00, 0xf5, 0x21, 0x00


	//----- nvinfo : EIATTR_KPARAM_INFO
	.align		4
.L_17:
        /*0058*/ 	.byte	0x04, 0x17
        /*005a*/ 	.short	(.L_19 - .L_18)
.L_18:
        /*005c*/ 	.word	0x00000000
        /*0060*/ 	.short	0x0002
        /*0062*/ 	.short	0x0010
        /*0064*/ 	.byte	0x00, 0xf5, 0x21, 0x00


	//----- nvinfo : EIATTR_KPARAM_INFO
	.align		4
.L_19:
        /*0068*/ 	.byte	0x04, 0x17
        /*006a*/ 	.short	(.L_21 - .L_20)
.L_20:
        /*006c*/ 	.word	0x00000000
        /*0070*/ 	.short	0x0001
        /*0072*/ 	.short	0x0008
        /*0074*/ 	.byte	0x00, 0xf5, 0x21, 0x00


	//----- nvinfo : EIATTR_KPARAM_INFO
	.align		4
.L_21:
        /*0078*/ 	.byte	0x04, 0x17
        /*007a*/ 	.short	(.L_23 - .L_22)
.L_22:
        /*007c*/ 	.word	0x00000000
        /*0080*/ 	.short	0x0000
        /*0082*/ 	.short	0x0000
        /*0084*/ 	.byte	0x00, 0xf5, 0x21, 0x00


	//----- nvinfo : EIATTR_SPARSE_MMA_MASK
	.align		4
.L_23:
        /*0088*/ 	.byte	0x03, 0x50
        /*008a*/ 	.short	0x0000


	//----- nvinfo : EIATTR_MAXREG_COUNT
	.align		4
        /*008c*/ 	.byte	0x03, 0x1b
        /*008e*/ 	.short	0x00ff


	//----- nvinfo : EIATTR_MERCURY_ISA_VERSION
	.align		4
        /*0090*/ 	.byte	0x03, 0x5f
        /*0092*/ 	.short	0x0101


	//----- nvinfo : EIATTR_VRC_CTA_INIT_COUNT
	.align		4
        /*0094*/ 	.byte	0x02, 0x4a
	.zero		1
	.zero		1


	//----- nvinfo : EIATTR_EXIT_INSTR_OFFSETS
	.align		4
        /*0098*/ 	.byte	0x04, 0x1c
        /*009a*/ 	.short	(.L_25 - .L_24)


	//   ....[0]....
.L_24:
        /*009c*/ 	.word	0x00000070


	//   ....[1]....
        /*00a0*/ 	.word	0x00000470


	//----- nvinfo : EIATTR_CRS_STACK_SIZE
	.align		4
.L_25:
        /*00a4*/ 	.byte	0x04, 0x1e
        /*00a6*/ 	.short	(.L_27 - .L_26)
.L_26:
        /*00a8*/ 	.word	0x00000000


	//----- nvinfo : EIATTR_CBANK_PARAM_SIZE
	.align		4
.L_27:
        /*00ac*/ 	.byte	0x03, 0x19
        /*00ae*/ 	.short	0x0034


	//----- nvinfo : EIATTR_PARAM_CBANK
	.align		4
        /*00b0*/ 	.byte	0x04, 0x0a
        /*00b2*/ 	.short	(.L_29 - .L_28)
	.align		4
.L_28:
        /*00b4*/ 	.word	index@(.nv.constant0._Z4spmvPiS_PdS0_S0_iii)
        /*00b8*/ 	.short	0x0380
        /*00ba*/ 	.short	0x0034


	//----- nvinfo : EIATTR_SW_WAR
	.align		4
.L_29:
        /*00bc*/ 	.byte	0x04, 0x36
        /*00be*/ 	.short	(.L_31 - .L_30)
.L_30:
        /*00c0*/ 	.word	0x00000008
.L_31:


//--------------------- .nv.callgraph             --------------------------
	.section	.nv.callgraph,"",@"SHT_CUDA_CALLGRAPH"
	.align	4
	.sectionentsize	8
	.align		4
        /*0000*/ 	.word	0x00000000
	.align		4
        /*0004*/ 	.word	0xffffffff
	.align		4
        /*0008*/ 	.word	0x00000000
	.align		4
        /*000c*/ 	.word	0xfffffffe
	.align		4
        /*0010*/ 	.word	0x00000000
	.align		4
        /*0014*/ 	.word	0xfffffffd
	.align		4
        /*0018*/ 	.word	0x00000000
	.align		4
        /*001c*/ 	.word	0xfffffffc


//--------------------- .text._Z4spmvPiS_PdS0_S0_iii --------------------------
	.section	.text._Z4spmvPiS_PdS0_S0_iii,"ax",@progbits
	.align	128
        .global         _Z4spmvPiS_PdS0_S0_iii
        .type           _Z4spmvPiS_PdS0_S0_iii,@function
        .size           _Z4spmvPiS_PdS0_S0_iii,(.L_x_8 - _Z4spmvPiS_PdS0_S0_iii)
        .other          _Z4spmvPiS_PdS0_S0_iii,@"STO_CUDA_ENTRY STV_DEFAULT"
_Z4spmvPiS_PdS0_S0_iii:
.text._Z4spmvPiS_PdS0_S0_iii:
[----:B------:R-:W-:Y:S01]  /*0000*/  LDC R1, c[0x0][0x37c] ;  /* 0x0000df00ff017b82 */ /* 0x000fe20000000800 */
[----:B------:R-:W0:Y:S07]  /*0010*/  S2R R3, SR_TID.X ;  /* 0x0000000000037919 */ /* 0x000e2e0000002100 */
[----:B------:R-:W0:Y:S01]  /*0020*/  S2UR UR4, SR_CTAID.X ;  /* 0x00000000000479c3 */ /* 0x000e220000002500 */
[----:B------:R-:W1:Y:S07]  /*0030*/  LDCU UR5, c[0x0][0x3a8] ;  /* 0x00007500ff0577ac */ /* 0x000e6e0008000800 */
[----:B------:R-:W0:Y:S02]  /*0040*/  LDC R2, c[0x0][0x360] ;  /* 0x0000d800ff027b82 */ /* 0x000e240000000800 */
[----:B0-----:R-:W-:-:S05]  /*0050*/  IMAD R2, R2, UR4, R3 ;  /* 0x0000000402027c24 */ /* 0x001fca000f8e0203 */
[----:B-1----:R-:W-:-:S13]  /*0060*/  ISETP.GE.AND P0, PT, R2, UR5, PT ;  /* 0x0000000502007c0c */ /* 0x002fda000bf06270 */
[----:B------:R-:W-:Y:S05]  /*0070*/  @P0 EXIT ;  /* 0x000000000000094d */ /* 0x000fea0003800000 */
[----:B------:R-:W0:Y:S01]  /*0080*/  LDCU UR5, c[0x0][0x3b0] ;  /* 0x00007600ff0577ac */ /* 0x000e220008000800 */
[----:B------:R-:W-:Y:S01]  /*0090*/  IMAD.MOV.U32 R0, RZ, RZ, RZ ;  /* 0x000000ffff007224 */ /* 0x000fe200078e00ff */
[----:B------:R-:W1:Y:S01]  /*00a0*/  LDCU UR8, c[0x0][0x3b0] ;  /* 0x00007600ff0877ac */ /* 0x000e620008000800 */
[----:B------:R-:W2:Y:S01]  /*00b0*/  LDCU UR9, c[0x0][0x3b0] ;  /* 0x00007600ff0977ac */ /* 0x000ea20008000800 */
[----:B------:R-:W3:Y:S01]  /*00c0*/  LDCU.64 UR6, c[0x0][0x358] ;  /* 0x00006b00ff0677ac */ /* 0x000ee20008000a00 */
[----:B0-----:R-:W-:Y:S01]  /*00d0*/  UISETP.GE.AND UP0, UPT, UR5, 0x1, UPT ;  /* 0x000000010500788c */ /* 0x001fe2000bf06270 */
[----:B-1----:R-:W-:-:S08]  /*00e0*/  IMAD.U32 R3, RZ, RZ, UR8 ;  /* 0x00000008ff037e24 */ /* 0x002fd0000f8e00ff */
[----:B--23--:R-:W-:Y:S05]  /*00f0*/  BRA.U !UP0, `(.L_x_0) ;  /* 0x00000001084c7547 */ /* 0x00cfea000b800000 */
[----:B------:R-:W0:Y:S01]  /*0100*/  LDC.64 R6, c[0x0][0x380] ;  /* 0x0000e000ff067b82 */ /* 0x000e220000000a00 */
[----:B------:R-:W-:Y:S01]  /*0110*/  UIADD3 UR4, UPT, UPT, UR5, -0x1, URZ ;  /* 0xffffffff05047890 */ /* 0x000fe2000fffe0ff */
[----:B------:R-:W-:Y:S01]  /*0120*/  BSSY.RECONVERGENT B0, `(.L_x_0) ;  /* 0x0000010000007945 */ /* 0x000fe20003800200 */
[----:B------:R-:W-:Y:S02]  /*0130*/  IMAD.MOV.U32 R0, RZ, RZ, RZ ;  /* 0x000000ffff007224 */ /* 0x000fe400078e00ff */
[----:B------:R-:W-:Y:S02]  /*0140*/  IMAD.U32 R3, RZ, RZ, UR8 ;  /* 0x00000008ff037e24 */ /* 0x000fe4000f8e00ff */
[----:B------:R-:W-:-:S07]  /*0150*/  MOV R9, UR4 ;  /* 0x0000000400097c02 */ /* 0x000fce0008000f00 */
.L_x_1:
[----:B------:R-:W-:-:S05]  /*0160*/  IMAD.IADD R4, R9, 0x1, -R0 ;  /* 0x0000000109047824 */ /* 0x000fca00078e0a00 */
[----:B------:R-:W-:-:S04]  /*0170*/  LEA.HI R5, R4, R4, RZ, 0x1 ;  /* 0x0000000404057211 */ /* 0x000fc800078f08ff */
[----:B------:R-:W-:-:S05]  /*0180*/  LEA.HI.SX32 R8, R5, R0, 0x1f ;  /* 0x0000000005087211 */ /* 0x000fca00078ffaff */
[----:B0-----:R-:W-:-:S06]  /*0190*/  IMAD.WIDE R4, R8, 0x4, R6 ;  /* 0x0000000408047825 */ /* 0x001fcc00078e0206 */
[----:B------:R-:W2:Y:S02]  /*01a0*/  LDG.E R5, desc[UR6][R4.64] ;  /* 0x0000000604057981 */ /* 0x000ea4000c1e1900 */
[----:B--2---:R-:W-:-:S13]  /*01b0*/  ISETP.GE.AND P0, PT, R5, R2, PT ;  /* 0x000000020500720c */ /* 0x004fda0003f06270 */
[C---:B------:R-:W-:Y:S01]  /*01c0*/  @!P0 VIADD R0, R8.reuse, 0x1 ;  /* 0x0000000108008836 */ /* 0x040fe20000000000 */
[----:B------:R-:W-:Y:S02]  /*01d0*/  @P0 IADD3 R9, PT, PT, R8, -0x1, RZ ;  /* 0xffffffff08090810 */ /* 0x000fe40007ffe0ff */
[----:B------:R-:W-:Y:S02]  /*01e0*/  ISETP.NE.AND P0, PT, R5, R2, PT ;  /* 0x000000020500720c */ /* 0x000fe40003f05270 */
[----:B------:R-:W-:Y:S02]  /*01f0*/  ISETP.GT.AND P1, PT, R0, R9, PT ;  /* 0x000000090000720c */ /* 0x000fe40003f24270 */
[----:B------:R-:W-:-:S11]  /*0200*/  SEL R3, R8, R3, !P0 ;  /* 0x0000000308037207 */ /* 0x000fd60004000000 */
[----:B------:R-:W-:Y:S05]  /*0210*/  @!P1 BRA `(.L_x_1) ;  /* 0xfffffffc00d09947 */ /* 0x000fea000383ffff */
[----:B------:R-:W-:Y:S05]  /*0220*/  BSYNC.RECONVERGENT B0 ;  /* 0x0000000000007941 */ /* 0x000fea0003800200 */
.L_x_0:
[----:B------:R-:W-:Y:S01]  /*0230*/  ISETP.NE.AND P0, PT, R3, UR5, PT ;  /* 0x0000000503007c0c */ /* 0x000fe2000bf05270 */
[----:B------:R-:W-:-:S12]  /*0240*/  BSSY.RECONVERGENT B0, `(.L_x_2) ;  /* 0x0000007000007945 */ /* 0x000fd80003800200 */
[----:B------:R-:W-:Y:S05]  /*0250*/  @!P0 BRA `(.L_x_3) ;  /* 0x0000000000148947 */ /* 0x000fea0003800000 */
[----:B------:R-:W0:Y:S02]  /*0260*/  LDC.64 R4, c[0x0][0x380] ;  /* 0x0000e000ff047b82 */ /* 0x000e240000000a00 */
[----:B0-----:R-:W-:-:S06]  /*0270*/  IMAD.WIDE R4, R3, 0x4, R4 ;  /* 0x0000000403047825 */ /* 0x001fcc00078e0204 */
[----:B------:R-:W2:Y:S02]  /*0280*/  LDG.E R5, desc[UR6][R4.64] ;  /* 0x0000000604057981 */ /* 0x000ea4000c1e1900 */
[----:B--2---:R-:W-:-:S04]  /*0290*/  ISETP.NE.AND P0, PT, R5, R2, PT ;  /* 0x000000020500720c */ /* 0x004fc80003f05270 */
[----:B------:R-:W-:-:S09]  /*02a0*/  SEL R0, R3, R0, !P0 ;  /* 0x0000000003007207 */ /* 0x000fd20004000000 */
.L_x_3:
[----:B------:R-:W-:Y:S05]  /*02b0*/  BSYNC.RECONVERGENT B0 ;  /* 0x0000000000007941 */ /* 0x000fea0003800200 */
.L_x_2:
[----:B------:R-:W-:Y:S01]  /*02c0*/  ISETP.GE.AND P0, PT, R0, UR5, PT ;  /* 0x0000000500007c0c */ /* 0x000fe2000bf06270 */
[----:B------:R-:W-:Y:S01]  /*02d0*/  BSSY.RECONVERGENT B0, `(.L_x_4) ;  /* 0x0000016000007945 */ /* 0x000fe20003800200 */
[----:B------:R-:W-:-:S11]  /*02e0*/  CS2R R4, SRZ ;  /* 0x0000000000047805 */ /* 0x000fd6000001ff00 */
[----:B------:R-:W-:Y:S05]  /*02f0*/  @P0 BRA `(.L_x_5) ;  /* 0x00000000004c0947 */ /* 0x000fea0003800000 */
[----:B------:R-:W0:Y:S01]  /*0300*/  LDC.64 R8, c[0x0][0x380] ;  /* 0x0000e000ff087b82 */ /* 0x000e220000000a00 */
[----:B------:R-:W-:-:S07]  /*0310*/  CS2R R4, SRZ ;  /* 0x0000000000047805 */ /* 0x000fce000001ff00 */
[----:B------:R-:W1:Y:S08]  /*0320*/  LDC.64 R10, c[0x0][0x388] ;  /* 0x0000e200ff0a7b82 */ /* 0x000e700000000a00 */
[----:B------:R-:W2:Y:S08]  /*0330*/  LDC.64 R12, c[0x0][0x390] ;  /* 0x0000e400ff0c7b82 */ /* 0x000eb00000000a00 */
[----:B------:R-:W3:Y:S02]  /*0340*/  LDC.64 R6, c[0x0][0x398] ;  /* 0x0000e600ff067b82 */ /* 0x000ee40000000a00 */
.L_x_6:
[----:B0-----:R-:W-:-:S06]  /*0350*/  IMAD.WIDE R14, R0, 0x4, R8 ;  /* 0x00000004000e7825 */ /* 0x001fcc00078e0208 */
[----:B------:R-:W4:Y:S02]  /*0360*/  LDG.E R15, desc[UR6][R14.64] ;  /* 0x000000060e0f7981 */ /* 0x000f24000c1e1900 */
[----:B----4-:R-:W-:-:S13]  /*0370*/  ISETP.NE.AND P0, PT, R15, R2, PT ;  /* 0x000000020f00720c */ /* 0x010fda0003f05270 */
[----:B------:R-:W-:Y:S05]  /*0380*/  @P0 BRA `(.L_x_5) ;  /* 0x0000000000280947 */ /* 0x000fea0003800000 */
[----:B-1----:R-:W-:-:S06]  /*0390*/  IMAD.WIDE R16, R0, 0x4, R10 ;  /* 0x0000000400107825 */ /* 0x002fcc00078e020a */
[----:B------:R-:W3:Y:S01]  /*03a0*/  LDG.E R17, desc[UR6][R16.64] ;  /* 0x0000000610117981 */ /* 0x000ee2000c1e1900 */
[----:B--2---:R-:W-:-:S06]  /*03b0*/  IMAD.WIDE R14, R0, 0x8, R12 ;  /* 0x00000008000e7825 */ /* 0x004fcc00078e020c */
[----:B------:R-:W2:Y:S01]  /*03c0*/  LDG.E.64 R14, desc[UR6][R14.64] ;  /* 0x000000060e0e7981 */ /* 0x000ea2000c1e1b00 */
[----:B------:R-:W-:Y:S02]  /*03d0*/  VIADD R0, R0, 0x1 ;  /* 0x0000000100007836 */ /* 0x000fe40000000000 */
[----:B---3--:R-:W-:-:S06]  /*03e0*/  IMAD.WIDE R18, R17, 0x8, R6 ;  /* 0x0000000811127825 */ /* 0x008fcc00078e0206 */
[----:B------:R-:W2:Y:S01]  /*03f0*/  LDG.E.64 R18, desc[UR6][R18.64] ;  /* 0x0000000612127981 */ /* 0x000ea2000c1e1b00 */
[----:B------:R-:W-:Y:S01]  /*0400*/  ISETP.NE.AND P0, PT, R0, UR9, PT ;  /* 0x0000000900007c0c */ /* 0x000fe2000bf05270 */
[----:B--2---:R-:W-:-:S12]  /*0410*/  DFMA R4, R14, R18, R4 ;  /* 0x000000120e04722b */ /* 0x004fd80000000004 */
[----:B------:R-:W-:Y:S05]  /*0420*/  @P0 BRA `(.L_x_6) ;  /* 0xfffffffc00c80947 */ /* 0x000fea000383ffff */
.L_x_5:
[----:B------:R-:W-:Y:S05]  /*0430*/  BSYNC.RECONVERGENT B0 ;  /* 0x0000000000007941 */ /* 0x000fea0003800200 */
.L_x_4:
[----:B---3--:R-:W0:Y:S02]  /*0440*/  LDC.64 R6, c[0x0][0x3a0] ;  /* 0x0000e800ff067b82 */ /* 0x008e240000000a00 */
[----:B0-----:R-:W-:-:S05]  /*0450*/  IMAD.WIDE R2, R2, 0x8, R6 ;  /* 0x0000000802027825 */ /* 0x001fca00078e0206 */
[----:B------:R-:W-:Y:S01]  /*0460*/  STG.E.64 desc[UR6][R2.64], R4 ;  /* 0x0000000402007986 */ /* 0x000fe2000c101b06 */
[----:B------:R-:W-:Y:S05]  /*0470*/  EXIT ;  /* 0x000000000000794d */ /* 0x000fea0003800000 */
.L_x_7:
[----:B------:R-:W-:-:S00]  /*0480*/  BRA `(.L_x_7) ;  /* 0xfffffffc00fc7947 */ /* 0x000fc0000383ffff */
[----:B------:R-:W-:-:S00]  /*0490*/  NOP ;  /* 0x0000000000007918 */ /* 0x000fc00000000000 */
        /* <DEDUP_REMOVED lines=14> */
.L_x_8:


//--------------------- .nv.shared.reserved.0     --------------------------
	.section	.nv.shared.reserved.0,"aw",@nobits
	.weak		__nv_reservedSMEM_offset_0_alias
	.size		__nv_reservedSMEM_offset_0_alias, 0, 64
	.other		__nv_reservedSMEM_offset_0_alias,@"STO_CUDA_RESERVED_SHARED STV_DEFAULT"
__nv_reservedSMEM_offset_0_alias:
	.zero		0
	.zero		64


//--------------------- .nv.constant0._Z4spmvPiS_PdS0_S0_iii --------------------------
	.section	.nv.constant0._Z4spmvPiS_PdS0_S0_iii,"a",@progbits
	.sectionflags	@""
	.align	4
.nv.constant0._Z4spmvPiS_PdS0_S0_iii:
	.zero		948


//--------------------- SYMBOLS --------------------------

	.type		.nv.reservedSmem.offset0,@object
	.size		.nv.reservedSmem.offset0,0x4
